	.headerflags	@"EF_CUDA_TEXMODE_UNIFIED EF_CUDA_64BIT_ADDRESS EF_CUDA_ACCELERATORS EF_CUDA_SM90 EF_CUDA_VIRTUAL_SM(EF_CUDA_SM90)"
	.elftype	@"ET_EXEC"


//--------------------- .nv.info                  --------------------------
	.section	.nv.info,"",@"SHT_CUDA_INFO"
	.align	4


	//----- nvinfo : EIATTR_REGCOUNT
	.align		4
        /*0000*/ 	.byte	0x04, 0x2f
        /*0002*/ 	.short	(.L_3 - .L_2)
	.align		4
.L_2:
        /*0004*/ 	.word	index@(triton_poi_fused__native_batch_norm_legit_no_training_relu_8)
        /*0008*/ 	.word	0x00000030


	//----- nvinfo : EIATTR_MIN_STACK_SIZE
	.align		4
.L_3:
        /*000c*/ 	.byte	0x04, 0x12
        /*000e*/ 	.short	(.L_5 - .L_4)
	.align		4
.L_4:
        /*0010*/ 	.word	index@(triton_poi_fused__native_batch_norm_legit_no_training_relu_8)
        /*0014*/ 	.word	0x00000000


	//----- nvinfo : EIATTR_FRAME_SIZE
	.align		4
.L_5:
        /*0018*/ 	.byte	0x04, 0x11
        /*001a*/ 	.short	(.L_7 - .L_6)
	.align		4
.L_6:
        /*001c*/ 	.word	index@(triton_poi_fused__native_batch_norm_legit_no_training_relu_8)
        /*0020*/ 	.word	0x00000000


	//----- nvinfo : EIATTR_MIN_STACK_SIZE
	.align		4
.L_7:
        /*0024*/ 	.byte	0x04, 0x12
        /*0026*/ 	.short	(.L_9 - .L_8)
	.align		4
.L_8:
        /*0028*/ 	.word	index@(triton_poi_fused__native_batch_norm_legit_no_training_relu_8)
        /*002c*/ 	.word	0x00000000
.L_9:


//--------------------- .nv.info.triton_poi_fused__native_batch_norm_legit_no_training_relu_8 --------------------------
	.section	.nv.info.triton_poi_fused__native_batch_norm_legit_no_training_relu_8,"",@"SHT_CUDA_INFO"
	.sectionflags	@""
	.align	4


	//----- nvinfo : EIATTR_CUDA_API_VERSION
	.align		4
        /*0000*/ 	.byte	0x04, 0x37
        /*0002*/ 	.short	(.L_11 - .L_10)
.L_10:
        /*0004*/ 	.word	0x0000007c


	//----- nvinfo : EIATTR_KPARAM_INFO
	.align		4
.L_11:
        /*0008*/ 	.byte	0x04, 0x17
        /*000a*/ 	.short	(.L_13 - .L_12)
.L_12:
        /*000c*/ 	.word	0x00000000
        /*0010*/ 	.short	0x0006
        /*0012*/ 	.short	0x0030
        /*0014*/ 	.byte	0x00, 0xf0, 0x11, 0x00


	//----- nvinfo : EIATTR_KPARAM_INFO
	.align		4
.L_13:
        /*0018*/ 	.byte	0x04, 0x17
        /*001a*/ 	.short	(.L_15 - .L_14)
.L_14:
        /*001c*/ 	.word	0x00000000
        /*0020*/ 	.short	0x0005
        /*0022*/ 	.short	0x0028
        /*0024*/ 	.byte	0x00, 0xf4, 0x21, 0x00


	//----- nvinfo : EIATTR_KPARAM_INFO
	.align		4
.L_15:
        /*0028*/ 	.byte	0x04, 0x17
        /*002a*/ 	.short	(.L_17 - .L_16)
.L_16:
        /*002c*/ 	.word	0x00000000
        /*0030*/ 	.short	0x0004
        /*0032*/ 	.short	0x0020
        /*0034*/ 	.byte	0x00, 0xf4, 0x21, 0x00


	//----- nvinfo : EIATTR_KPARAM_INFO
	.align		4
.L_17:
        /*0038*/ 	.byte	0x04, 0x17
        /*003a*/ 	.short	(.L_19 - .L_18)
.L_18:
        /*003c*/ 	.word	0x00000000
        /*0040*/ 	.short	0x0003
        /*0042*/ 	.short	0x0018
        /*0044*/ 	.byte	0x00, 0xf4, 0x21, 0x00


	//----- nvinfo : EIATTR_KPARAM_INFO
	.align		4
.L_19:
        /*0048*/ 	.byte	0x04, 0x17
        /*004a*/ 	.short	(.L_21 - .L_20)
.L_20:
        /*004c*/ 	.word	0x00000000
        /*0050*/ 	.short	0x0002
        /*0052*/ 	.short	0x0010
        /*0054*/ 	.byte	0x00, 0xf4, 0x21, 0x00


	//----- nvinfo : EIATTR_KPARAM_INFO
	.align		4
.L_21:
        /*0058*/ 	.byte	0x04, 0x17
        /*005a*/ 	.short	(.L_23 - .L_22)
.L_22:
        /*005c*/ 	.word	0x00000000
        /*0060*/ 	.short	0x0001
        /*0062*/ 	.short	0x0008
        /*0064*/ 	.byte	0x00, 0xf4, 0x21, 0x00


	//----- nvinfo : EIATTR_KPARAM_INFO
	.align		4
.L_23:
        /*0068*/ 	.byte	0x04, 0x17
        /*006a*/ 	.short	(.L_25 - .L_24)
.L_24:
        /*006c*/ 	.word	0x00000000
        /*0070*/ 	.short	0x0000
        /*0072*/ 	.short	0x0000
        /*0074*/ 	.byte	0x00, 0xf4, 0x21, 0x00


	//----- nvinfo : EIATTR_SPARSE_MMA_MASK
	.align		4
.L_25:
        /*0078*/ 	.byte	0x03, 0x50
        /*007a*/ 	.short	0x0000


	//----- nvinfo : EIATTR_MAXREG_COUNT
	.align		4
        /*007c*/ 	.byte	0x03, 0x1b
        /*007e*/ 	.short	0x00ff


	//----- nvinfo : EIATTR_EXIT_INSTR_OFFSETS
	.align		4
        /*0080*/ 	.byte	0x04, 0x1c
        /*0082*/ 	.short	(.L_27 - .L_26)


	//   ....[0]....
.L_26:
        /*0084*/ 	.word	0x00001340


	//   ....[1]....
        /*0088*/ 	.word	0x00001360


	//----- nvinfo : EIATTR_REQNTID
	.align		4
.L_27:
        /*008c*/ 	.byte	0x04, 0x10
        /*008e*/ 	.short	(.L_29 - .L_28)
.L_28:
        /*0090*/ 	.word	0x00000080
        /*0094*/ 	.word	0x00000001
        /*0098*/ 	.word	0x00000001


	//----- nvinfo : EIATTR_CBANK_PARAM_SIZE
	.align		4
.L_29:
        /*009c*/ 	.byte	0x03, 0x19
        /*009e*/ 	.short	0x0034


	//----- nvinfo : EIATTR_PARAM_CBANK
	.align		4
        /*00a0*/ 	.byte	0x04, 0x0a
        /*00a2*/ 	.short	(.L_31 - .L_30)
	.align		4
.L_30:
        /*00a4*/ 	.word	index@(.nv.constant0.triton_poi_fused__native_batch_norm_legit_no_training_relu_8)
        /*00a8*/ 	.short	0x0210
        /*00aa*/ 	.short	0x0034


	//----- nvinfo : EIATTR_SW_WAR
	.align		4
.L_31:
        /*00ac*/ 	.byte	0x04, 0x36
        /*00ae*/ 	.short	(.L_33 - .L_32)
.L_32:
        /*00b0*/ 	.word	0x00000008
.L_33:


//--------------------- .nv.callgraph             --------------------------
	.section	.nv.callgraph,"",@"SHT_CUDA_CALLGRAPH"
	.align	4
	.sectionentsize	8
	.align		4
        /*0000*/ 	.word	0x00000000
	.align		4
        /*0004*/ 	.word	0xffffffff
	.align		4
        /*0008*/ 	.word	0x00000000
	.align		4
        /*000c*/ 	.word	0xfffffffe
	.align		4
        /*0010*/ 	.word	0x00000000
	.align		4
        /*0014*/ 	.word	0xfffffffd
	.align		4
        /*0018*/ 	.word	0x00000000
	.align		4
        /*001c*/ 	.word	0xfffffffc


//--------------------- .nv.constant4             --------------------------
	.section	.nv.constant4,"a",@progbits
	.align	8
	.align		8
.nv.constant4:
        /*0000*/ 	.dword	_$_str
	.align		8
        /*0008*/ 	.dword	_$_str_$_2


//--------------------- .text.triton_poi_fused__native_batch_norm_legit_no_training_relu_8 --------------------------
	.section	.text.triton_poi_fused__native_batch_norm_legit_no_training_relu_8,"ax",@progbits
	.align	128
        .global         triton_poi_fused__native_batch_norm_legit_no_training_relu_8
        .type           triton_poi_fused__native_batch_norm_legit_no_training_relu_8,@function
        .size           triton_poi_fused__native_batch_norm_legit_no_training_relu_8,(.L_x_1 - triton_poi_fused__native_batch_norm_legit_no_training_relu_8)
        .other          triton_poi_fused__native_batch_norm_legit_no_training_relu_8,@"STO_CUDA_ENTRY STV_DEFAULT"
triton_poi_fused__native_batch_norm_legit_no_training_relu_8:
.text.triton_poi_fused__native_batch_norm_legit_no_training_relu_8:
[----:B------:R-:W0:Y:S01]  /*0000*/  LDC R1, c[0x0][0x28] ;  /* 0x00000a00ff017b82 */ /* 0x000e220000000800 */
[----:B------:R-:W1:Y:S01]  /*0010*/  S2R R0, SR_TID.X ;  /* 0x0000000000007919 */ /* 0x000e620000002100 */
[----:B------:R-:W-:Y:S01]  /*0020*/  HFMA2.MMA R26, -RZ, RZ, 0, 0 ;  /* 0x00000000ff1a7435 */ /* 0x000fe200000001ff */
[----:B------:R-:W-:Y:S01]  /*0030*/  MOV R2, RZ ;  /* 0x000000ff00027202 */ /* 0x000fe20000000f00 */
[----:B------:R-:W-:Y:S01]  /*0040*/  HFMA2.MMA R4, -RZ, RZ, 0, 0 ;  /* 0x00000000ff047435 */ /* 0x000fe200000001ff */
[----:B------:R-:W2:Y:S03]  /*0050*/  S2R R27, SR_CTAID.X ;  /* 0x00000000001b7919 */ /* 0x000ea60000002500 */
[----:B------:R-:W3:Y:S01]  /*0060*/  LDC.64 R8, c[0x0][0x220] ;  /* 0x00008800ff087b82 */ /* 0x000ee20000000a00 */
[----:B------:R-:W-:Y:S01]  /*0070*/  HFMA2.MMA R16, -RZ, RZ, 0, 0 ;  /* 0x00000000ff107435 */ /* 0x000fe200000001ff */
[----:B------:R-:W-:-:S02]  /*0080*/  MOV R18, RZ ;  /* 0x000000ff00127202 */ /* 0x000fc40000000f00 */
[----:B------:R-:W-:Y:S01]  /*0090*/  CS2R R40, SRZ ;  /* 0x0000000000287805 */ /* 0x000fe2000001ff00 */
[----:B------:R-:W-:Y:S01]  /*00a0*/  ULDC.64 UR4, c[0x0][0x208] ;  /* 0x0000820000047ab9 */ /* 0x000fe20000000a00 */
[----:B------:R-:W-:Y:S01]  /*00b0*/  HFMA2.MMA R32, -RZ, RZ, 0, 0 ;  /* 0x00000000ff207435 */ /* 0x000fe200000001ff */
[----:B------:R-:W-:Y:S02]  /*00c0*/  MOV R34, RZ ;  /* 0x000000ff00227202 */ /* 0x000fe40000000f00 */
[----:B------:R-:W-:Y:S01]  /*00d0*/  CS2R R36, SRZ ;  /* 0x0000000000247805 */ /* 0x000fe2000001ff00 */
[----:B------:R-:W4:Y:S01]  /*00e0*/  LDC.64 R28, c[0x0][0x228] ;  /* 0x00008a00ff1c7b82 */ /* 0x000f220000000a00 */
[----:B-1----:R-:W-:-:S04]  /*00f0*/  SHF.L.U32 R0, R0, 0x2, RZ ;  /* 0x0000000200007819 */ /* 0x002fc800000006ff */
[----:B------:R-:W-:-:S04]  /*0100*/  LOP3.LUT R0, R0, 0x1fc, RZ, 0xc0, !PT ;  /* 0x000001fc00007812 */ /* 0x000fc800078ec0ff */
[----:B--2---:R-:W-:-:S04]  /*0110*/  LEA R27, R27, R0, 0xa ;  /* 0x000000001b1b7211 */ /* 0x004fc800078e50ff */
[----:B------:R-:W-:Y:S01]  /*0120*/  IADD3 R3, R27, 0x1, RZ ;  /* 0x000000011b037810 */ /* 0x000fe20007ffe0ff */
[C---:B------:R-:W-:Y:S01]  /*0130*/  IMAD.HI R0, R27.reuse, -0x7319a973, R26 ;  /* 0x8ce6568d1b007827 */ /* 0x040fe200078e021a */
[----:B------:R-:W-:Y:S02]  /*0140*/  IADD3 R5, R27, 0x2, RZ ;  /* 0x000000021b057810 */ /* 0x000fe40007ffe0ff */
[----:B------:R-:W-:Y:S01]  /*0150*/  ISETP.GE.AND P1, PT, R27, 0x2b9b00, PT ;  /* 0x002b9b001b00780c */ /* 0x000fe20003f26270 */
[----:B------:R-:W-:Y:S01]  /*0160*/  IMAD.HI R6, R3, -0x7319a973, R2 ;  /* 0x8ce6568d03067827 */ /* 0x000fe200078e0202 */
[----:B------:R-:W-:Y:S02]  /*0170*/  SHF.R.U32.HI R7, RZ, 0x1f, R0 ;  /* 0x0000001fff077819 */ /* 0x000fe40000011600 */
[----:B------:R-:W-:Y:S01]  /*0180*/  IADD3 R3, R27, 0x3, RZ ;  /* 0x000000031b037810 */ /* 0x000fe20007ffe0ff */
[----:B------:R-:W-:Y:S01]  /*0190*/  IMAD.HI R10, R5, -0x7319a973, R4 ;  /* 0x8ce6568d050a7827 */ /* 0x000fe200078e0204 */
[----:B------:R-:W-:-:S02]  /*01a0*/  LEA.HI.SX32 R7, R0, R7, 0x15 ;  /* 0x0000000700077211 */ /* 0x000fc400078faaff */
[----:B------:R-:W-:Y:S01]  /*01b0*/  SHF.R.U32.HI R11, RZ, 0x1f, R6 ;  /* 0x0000001fff0b7819 */ /* 0x000fe20000011606 */
[----:B------:R-:W-:Y:S01]  /*01c0*/  IMAD.HI R12, R3, -0x7319a973, R2 ;  /* 0x8ce6568d030c7827 */ /* 0x000fe200078e0202 */
[----:B------:R-:W-:Y:S02]  /*01d0*/  IADD3 R5, R27, 0x201, RZ ;  /* 0x000002011b057810 */ /* 0x000fe40007ffe0ff */
[----:B------:R-:W-:Y:S01]  /*01e0*/  IADD3 R3, R27, 0x202, RZ ;  /* 0x000002021b037810 */ /* 0x000fe20007ffe0ff */
[----:B------:R-:W-:Y:S01]  /*01f0*/  IMAD.HI R14, R7, 0x2aaaaaab, RZ ;  /* 0x2aaaaaab070e7827 */ /* 0x000fe200078e02ff */
[----:B------:R-:W-:Y:S02]  /*0200*/  LEA.HI.SX32 R11, R6, R11, 0x15 ;  /* 0x0000000b060b7211 */ /* 0x000fe400078faaff */
[----:B------:R-:W-:Y:S01]  /*0210*/  SHF.R.U32.HI R13, RZ, 0x1f, R10 ;  /* 0x0000001fff0d7819 */ /* 0x000fe2000001160a */
[----:B------:R-:W-:Y:S01]  /*0220*/  IMAD.HI R0, R5, -0x7319a973, R4 ;  /* 0x8ce6568d05007827 */ /* 0x000fe200078e0204 */
[----:B------:R-:W-:-:S02]  /*0230*/  SHF.R.U32.HI R5, RZ, 0x1f, R14 ;  /* 0x0000001fff057819 */ /* 0x000fc4000001160e */
[----:B------:R-:W-:Y:S01]  /*0240*/  LEA.HI.SX32 R13, R10, R13, 0x15 ;  /* 0x0000000d0a0d7211 */ /* 0x000fe200078faaff */
[----:B------:R-:W-:Y:S01]  /*0250*/  IMAD.HI R4, R3, -0x7319a973, R2 ;  /* 0x8ce6568d03047827 */ /* 0x000fe200078e0202 */
[----:B------:R-:W-:Y:S02]  /*0260*/  LEA.HI R24, R14, R5, RZ, 0x1b ;  /* 0x000000050e187211 */ /* 0x000fe400078fd8ff */
[----:B------:R-:W-:Y:S01]  /*0270*/  SHF.R.U32.HI R3, RZ, 0x1f, R12 ;  /* 0x0000001fff037819 */ /* 0x000fe2000001160c */
[----:B------:R-:W-:Y:S01]  /*0280*/  IMAD.HI R2, R11, 0x2aaaaaab, RZ ;  /* 0x2aaaaaab0b027827 */ /* 0x000fe200078e02ff */
[----:B------:R-:W-:Y:S02]  /*0290*/  IADD3 R17, R27, 0x200, RZ ;  /* 0x000002001b117810 */ /* 0x000fe40007ffe0ff */
[----:B------:R-:W-:Y:S01]  /*02a0*/  LEA.HI.SX32 R43, R12, R3, 0x15 ;  /* 0x000000030c2b7211 */ /* 0x000fe200078faaff */
[----:B------:R-:W-:Y:S01]  /*02b0*/  IMAD.HI R6, R13, 0x2aaaaaab, RZ ;  /* 0x2aaaaaab0d067827 */ /* 0x000fe200078e02ff */
[----:B------:R-:W-:-:S03]  /*02c0*/  SHF.R.U32.HI R5, RZ, 0x1f, R2 ;  /* 0x0000001fff057819 */ /* 0x000fc60000011602 */
[----:B------:R-:W-:Y:S01]  /*02d0*/  IMAD R24, R24, -0xc0, R7 ;  /* 0xffffff4018187824 */ /* 0x000fe200078e0207 */
[----:B------:R-:W-:Y:S01]  /*02e0*/  LEA.HI R12, R2, R5, RZ, 0x1b ;  /* 0x00000005020c7211 */ /* 0x000fe200078fd8ff */
[----:B------:R-:W-:Y:S01]  /*02f0*/  IMAD.HI R14, R43, 0x2aaaaaab, RZ ;  /* 0x2aaaaaab2b0e7827 */ /* 0x000fe200078e02ff */
[----:B------:R-:W-:-:S03]  /*0300*/  SHF.R.U32.HI R15, RZ, 0x1f, R6 ;  /* 0x0000001fff0f7819 */ /* 0x000fc60000011606 */
[----:B------:R-:W-:Y:S01]  /*0310*/  IMAD R12, R12, -0xc0, R11 ;  /* 0xffffff400c0c7824 */ /* 0x000fe200078e020b */
[----:B------:R-:W-:Y:S01]  /*0320*/  LEA.HI R10, R6, R15, RZ, 0x1b ;  /* 0x0000000f060a7211 */ /* 0x000fe200078fd8ff */
[----:B---3--:R-:W-:Y:S01]  /*0330*/  IMAD.WIDE R2, R24, 0x4, R8 ;  /* 0x0000000418027825 */ /* 0x008fe200078e0208 */
[----:B------:R-:W-:-:S03]  /*0340*/  SHF.R.U32.HI R11, RZ, 0x1f, R14 ;  /* 0x0000001fff0b7819 */ /* 0x000fc6000001160e */
[----:B------:R-:W-:Y:S01]  /*0350*/  IMAD.WIDE R6, R12, 0x4, R8 ;  /* 0x000000040c067825 */ /* 0x000fe200078e0208 */
[----:B------:R1:W2:Y:S01]  /*0360*/  @!P1 LDG.E.EL R18, desc[UR4][R2.64] ;  /* 0x0000000402129981 */ /* 0x0002a2000c2e1900 */
[----:B------:R-:W-:Y:S02]  /*0370*/  LEA.HI R20, R14, R11, RZ, 0x1b ;  /* 0x0000000b0e147211 */ /* 0x000fe400078fd8ff */
[----:B------:R-:W-:Y:S01]  /*0380*/  IMAD.HI R5, R17, -0x7319a973, R16 ;  /* 0x8ce6568d11057827 */ /* 0x000fe200078e0210 */
[----:B------:R3:W5:Y:S01]  /*0390*/  @!P1 LDG.E.EL R40, desc[UR4][R6.64] ;  /* 0x0000000406289981 */ /* 0x000762000c2e1900 */
[----:B------:R-:W-:Y:S02]  /*03a0*/  IADD3 R15, R27, 0x203, RZ ;  /* 0x000002031b0f7810 */ /* 0x000fe40007ffe0ff */
[----:B------:R-:W-:Y:S02]  /*03b0*/  IMAD R33, R10, -0xc0, R13 ;  /* 0xffffff400a217824 */ /* 0x000fe400078e020d */
[----:B------:R-:W-:Y:S01]  /*03c0*/  IMAD R43, R20, -0xc0, R43 ;  /* 0xffffff40142b7824 */ /* 0x000fe200078e022b */
[----:B-1----:R-:W-:Y:S01]  /*03d0*/  SHF.R.U32.HI R2, RZ, 0x1f, R5 ;  /* 0x0000001fff027819 */ /* 0x002fe20000011605 */
[----:B------:R-:W-:-:S03]  /*03e0*/  IMAD.WIDE R10, R33, 0x4, R8 ;  /* 0x00000004210a7825 */ /* 0x000fc600078e0208 */
[----:B------:R-:W-:Y:S01]  /*03f0*/  LEA.HI.SX32 R5, R5, R2, 0x15 ;  /* 0x0000000205057211 */ /* 0x000fe200078faaff */
[----:B------:R-:W-:Y:S01]  /*0400*/  IMAD.WIDE R2, R43, 0x4, R8 ;  /* 0x000000042b027825 */ /* 0x000fe200078e0208 */
[----:B---3--:R-:W-:Y:S01]  /*0410*/  SHF.R.U32.HI R7, RZ, 0x1f, R0 ;  /* 0x0000001fff077819 */ /* 0x008fe20000011600 */
[----:B------:R1:W3:Y:S01]  /*0420*/  @!P1 LDG.E.EL R41, desc[UR4][R10.64] ;  /* 0x000000040a299981 */ /* 0x0002e2000c2e1900 */
[----:B------:R-:W-:Y:S02]  /*0430*/  MOV R14, RZ ;  /* 0x000000ff000e7202 */ /* 0x000fe40000000f00 */
[----:B------:R-:W-:Y:S01]  /*0440*/  LEA.HI.SX32 R7, R0, R7, 0x15 ;  /* 0x0000000700077211 */ /* 0x000fe200078faaff */
[----:B------:R-:W-:Y:S01]  /*0450*/  IMAD.HI R0, R5, 0x2aaaaaab, RZ ;  /* 0x2aaaaaab05007827 */ /* 0x000fe200078e02ff */
[----:B------:R4:W3:Y:S03]  /*0460*/  @!P1 LDG.E.EL R32, desc[UR4][R2.64] ;  /* 0x0000000402209981 */ /* 0x0008e6000c2e1900 */
[----:B------:R-:W-:Y:S01]  /*0470*/  IMAD.HI R16, R15, -0x7319a973, R14 ;  /* 0x8ce6568d0f107827 */ /* 0x000fe200078e020e */
[----:B-1----:R-:W-:Y:S01]  /*0480*/  SHF.R.U32.HI R11, RZ, 0x1f, R0 ;  /* 0x0000001fff0b7819 */ /* 0x002fe20000011600 */
[----:B------:R-:W1:Y:S03]  /*0490*/  LDC.64 R14, c[0x0][0x218] ;  /* 0x00008600ff0e7b82 */ /* 0x000e660000000a00 */
[----:B------:R-:W-:-:S02]  /*04a0*/  SHF.R.U32.HI R19, RZ, 0x1f, R16 ;  /* 0x0000001fff137819 */ /* 0x000fc40000011610 */
[----:B------:R-:W-:Y:S02]  /*04b0*/  LEA.HI R0, R0, R11, RZ, 0x1b ;  /* 0x0000000b00007211 */ /* 0x000fe400078fd8ff */
[----:B------:R-:W-:Y:S02]  /*04c0*/  ISETP.GE.AND P0, PT, R17, 0x2b9b00, PT ;  /* 0x002b9b001100780c */ /* 0x000fe40003f06270 */
[----:B------:R-:W-:Y:S01]  /*04d0*/  LEA.HI.SX32 R19, R16, R19, 0x15 ;  /* 0x0000001310137211 */ /* 0x000fe200078faaff */
[----:B------:R-:W-:Y:S01]  /*04e0*/  IMAD R35, R0, -0xc0, R5 ;  /* 0xffffff4000237824 */ /* 0x000fe200078e0205 */
[----:B------:R-:W-:-:S03]  /*04f0*/  SHF.R.U32.HI R13, RZ, 0x1f, R4 ;  /* 0x0000001fff0d7819 */ /* 0x000fc60000011604 */
[----:B------:R-:W-:Y:S01]  /*0500*/  IMAD.HI R10, R19, 0x2aaaaaab, RZ ;  /* 0x2aaaaaab130a7827 */ /* 0x000fe200078e02ff */
[----:B------:R-:W-:-:S03]  /*0510*/  LEA.HI.SX32 R13, R4, R13, 0x15 ;  /* 0x0000000d040d7211 */ /* 0x000fc600078faaff */
[----:B------:R-:W-:Y:S01]  /*0520*/  IMAD.WIDE R30, R35, 0x4, R8 ;  /* 0x00000004231e7825 */ /* 0x000fe200078e0208 */
[----:B------:R-:W-:-:S03]  /*0530*/  SHF.R.U32.HI R23, RZ, 0x1f, R10 ;  /* 0x0000001fff177819 */ /* 0x000fc6000001160a */
[----:B------:R-:W-:Y:S01]  /*0540*/  IMAD.HI R4, R7, 0x2aaaaaab, RZ ;  /* 0x2aaaaaab07047827 */ /* 0x000fe200078e02ff */
[----:B------:R-:W3:Y:S01]  /*0550*/  @!P0 LDG.E.EL R34, desc[UR4][R30.64] ;  /* 0x000000041e228981 */ /* 0x000ee2000c2e1900 */
[----:B------:R-:W-:-:S03]  /*0560*/  LEA.HI R10, R10, R23, RZ, 0x1b ;  /* 0x000000170a0a7211 */ /* 0x000fc600078fd8ff */
[----:B------:R-:W-:Y:S01]  /*0570*/  SHF.R.U32.HI R11, RZ, 0x1f, R4 ;  /* 0x0000001fff0b7819 */ /* 0x000fe20000011604 */
[----:B------:R-:W-:Y:S01]  /*0580*/  IMAD.HI R6, R13, 0x2aaaaaab, RZ ;  /* 0x2aaaaaab0d067827 */ /* 0x000fe200078e02ff */
[----:B0---4-:R-:W-:Y:S02]  /*0590*/  CS2R R2, SRZ ;  /* 0x0000000000027805 */ /* 0x011fe4000001ff00 */
[----:B------:R-:W-:Y:S01]  /*05a0*/  LEA.HI R4, R4, R11, RZ, 0x1b ;  /* 0x0000000b04047211 */ /* 0x000fe200078fd8ff */
[----:B------:R-:W-:Y:S01]  /*05b0*/  IMAD R19, R10, -0xc0, R19 ;  /* 0xffffff400a137824 */ /* 0x000fe200078e0213 */
[----:B------:R-:W-:Y:S01]  /*05c0*/  SHF.R.U32.HI R21, RZ, 0x1f, R6 ;  /* 0x0000001fff157819 */ /* 0x000fe20000011606 */
[----:B-1----:R-:W-:-:S04]  /*05d0*/  IMAD.WIDE R10, R33, 0x4, R14 ;  /* 0x00000004210a7825 */ /* 0x002fc800078e020e */
[----:B------:R-:W-:Y:S01]  /*05e0*/  IMAD R45, R4, -0xc0, R7 ;  /* 0xffffff40042d7824 */ /* 0x000fe200078e0207 */
[----:B------:R-:W-:Y:S01]  /*05f0*/  LEA.HI R6, R6, R21, RZ, 0x1b ;  /* 0x0000001506067211 */ /* 0x000fe200078fd8ff */
[----:B------:R0:W4:Y:S01]  /*0600*/  @!P1 LDG.E.EL R3, desc[UR4][R10.64] ;  /* 0x000000040a039981 */ /* 0x000122000c2e1900 */
[----:B------:R-:W-:Y:S01]  /*0610*/  IMAD.WIDE R16, R24, 0x4, R14 ;  /* 0x0000000418107825 */ /* 0x000fe200078e020e */
[----:B------:R-:W-:-:S03]  /*0620*/  HFMA2.MMA R0, -RZ, RZ, 0, 0 ;  /* 0x00000000ff007435 */ /* 0x000fc600000001ff */
[----:B------:R-:W-:Y:S01]  /*0630*/  IMAD R13, R6, -0xc0, R13 ;  /* 0xffffff40060d7824 */ /* 0x000fe200078e020d */
[----:B------:R1:W4:Y:S01]  /*0640*/  @!P1 LDG.E.EL R37, desc[UR4][R16.64] ;  /* 0x0000000410259981 */ /* 0x000322000c2e1900 */
[----:B0-----:R-:W-:Y:S01]  /*0650*/  IMAD.WIDE R10, R45, 0x4, R8 ;  /* 0x000000042d0a7825 */ /* 0x001fe200078e0208 */
[----:B------:R-:W-:-:S03]  /*0660*/  CS2R R6, SRZ ;  /* 0x0000000000067805 */ /* 0x000fc6000001ff00 */
[--C-:B------:R-:W-:Y:S01]  /*0670*/  IMAD.WIDE R20, R43, 0x4, R14.reuse ;  /* 0x000000042b147825 */ /* 0x100fe200078e020e */
[----:B------:R-:W4:Y:S03]  /*0680*/  @!P0 LDG.E.EL R36, desc[UR4][R10.64] ;  /* 0x000000040a248981 */ /* 0x000f26000c2e1900 */
[----:B-1----:R-:W-:Y:S01]  /*0690*/  IMAD.WIDE R16, R35, 0x4, R14 ;  /* 0x0000000423107825 */ /* 0x002fe200078e020e */
[----:B------:R0:W4:Y:S01]  /*06a0*/  @!P1 LDG.E.EL R0, desc[UR4][R20.64] ;  /* 0x0000000414009981 */ /* 0x000122000c2e1900 */
[----:B------:R-:W-:-:S03]  /*06b0*/  CS2R R38, SRZ ;  /* 0x0000000000267805 */ /* 0x000fc6000001ff00 */
[----:B------:R1:W4:Y:S01]  /*06c0*/  @!P0 LDG.E.EL R7, desc[UR4][R16.64] ;  /* 0x0000000410078981 */ /* 0x000322000c2e1900 */
[----:B0-----:R-:W-:-:S04]  /*06d0*/  IMAD.WIDE R20, R13, 0x4, R8 ;  /* 0x000000040d147825 */ /* 0x001fc800078e0208 */
[----:B-1----:R-:W-:Y:S01]  /*06e0*/  IMAD.WIDE R16, R19, 0x4, R8 ;  /* 0x0000000413107825 */ /* 0x002fe200078e0208 */
[----:B------:R-:W4:Y:S04]  /*06f0*/  @!P0 LDG.E.EL R38, desc[UR4][R20.64] ;  /* 0x0000000414268981 */ /* 0x000f28000c2e1900 */
[----:B------:R0:W4:Y:S01]  /*0700*/  @!P0 LDG.E.EL R39, desc[UR4][R16.64] ;  /* 0x0000000410278981 */ /* 0x000122000c2e1900 */
[----:B------:R-:W-:-:S04]  /*0710*/  IMAD.WIDE R22, R12, 0x4, R14 ;  /* 0x000000040c167825 */ /* 0x000fc800078e020e */
[--C-:B------:R-:W-:Y:S01]  /*0720*/  IMAD.WIDE R30, R45, 0x4, R14.reuse ;  /* 0x000000042d1e7825 */ /* 0x100fe200078e020e */
[----:B------:R1:W4:Y:S01]  /*0730*/  @!P1 LDG.E.EL R2, desc[UR4][R22.64] ;  /* 0x0000000416029981 */ /* 0x000322000c2e1900 */
[----:B0-----:R-:W0:Y:S02]  /*0740*/  LDC.64 R16, c[0x0][0x230] ;  /* 0x00008c00ff107b82 */ /* 0x001e240000000a00 */
[----:B-1----:R-:W-:-:S04]  /*0750*/  IMAD.WIDE R22, R13, 0x4, R14 ;  /* 0x000000040d167825 */ /* 0x002fc800078e020e */
[----:B------:R-:W-:Y:S01]  /*0760*/  IMAD.WIDE R14, R19, 0x4, R14 ;  /* 0x00000004130e7825 */ /* 0x000fe200078e020e */
[----:B------:R-:W-:Y:S02]  /*0770*/  CS2R R8, SRZ ;  /* 0x0000000000087805 */ /* 0x000fe4000001ff00 */
[----:B------:R-:W-:Y:S02]  /*0780*/  CS2R R4, SRZ ;  /* 0x0000000000047805 */ /* 0x000fe4000001ff00 */
[----:B------:R1:W4:Y:S01]  /*0790*/  @!P0 LDG.E.EL R6, desc[UR4][R14.64] ;  /* 0x000000040e068981 */ /* 0x000322000c2e1900 */
[----:B------:R-:W-:-:S03]  /*07a0*/  CS2R R10, SRZ ;  /* 0x00000000000a7805 */ /* 0x000fc6000001ff00 */
[----:B------:R1:W4:Y:S01]  /*07b0*/  @!P0 LDG.E.EL R4, desc[UR4][R30.64] ;  /* 0x000000041e048981 */ /* 0x000322000c2e1900 */
[----:B------:R-:W-:-:S03]  /*07c0*/  CS2R R20, SRZ ;  /* 0x0000000000147805 */ /* 0x000fc6000001ff00 */
[----:B------:R1:W4:Y:S02]  /*07d0*/  @!P0 LDG.E.EL R5, desc[UR4][R22.64] ;  /* 0x0000000416058981 */ /* 0x000324000c2e1900 */
[----:B-1----:R-:W-:-:S05]  /*07e0*/  IMAD.WIDE R14, R24, 0x4, R28 ;  /* 0x00000004180e7825 */ /* 0x002fca00078e021c */
[----:B------:R1:W4:Y:S01]  /*07f0*/  @!P1 LDG.E.EL R8, desc[UR4][R14.64] ;  /* 0x000000040e089981 */ /* 0x000322000c2e1900 */
[----:B------:R-:W-:-:S04]  /*0800*/  IMAD.WIDE R30, R12, 0x4, R28 ;  /* 0x000000040c1e7825 */ /* 0x000fc800078e021c */
[--C-:B------:R-:W-:Y:S01]  /*0810*/  IMAD.WIDE R22, R33, 0x4, R28.reuse ;  /* 0x0000000421167825 */ /* 0x100fe200078e021c */
[----:B------:R0:W4:Y:S03]  /*0820*/  @!P1 LDG.E.EL R9, desc[UR4][R30.64] ;  /* 0x000000041e099981 */ /* 0x000126000c2e1900 */
[--C-:B-1----:R-:W-:Y:S01]  /*0830*/  IMAD.WIDE R14, R43, 0x4, R28.reuse ;  /* 0x000000042b0e7825 */ /* 0x102fe200078e021c */
[----:B------:R-:W4:Y:S04]  /*0840*/  @!P1 LDG.E.EL R10, desc[UR4][R22.64] ;  /* 0x00000004160a9981 */ /* 0x000f28000c2e1900 */
[----:B------:R1:W4:Y:S01]  /*0850*/  @!P1 LDG.E.EL R11, desc[UR4][R14.64] ;  /* 0x000000040e0b9981 */ /* 0x000322000c2e1900 */
[----:B0-----:R-:W-:-:S05]  /*0860*/  IMAD.WIDE R30, R35, 0x4, R28 ;  /* 0x00000004231e7825 */ /* 0x001fca00078e021c */
[----:B------:R0:W4:Y:S01]  /*0870*/  @!P0 LDG.E.EL R20, desc[UR4][R30.64] ;  /* 0x000000041e148981 */ /* 0x000122000c2e1900 */
[----:B-1----:R-:W-:Y:S01]  /*0880*/  IMAD.WIDE R14, R45, 0x4, R28 ;  /* 0x000000042d0e7825 */ /* 0x002fe200078e021c */
[----:B------:R-:W-:-:S04]  /*0890*/  CS2R R22, SRZ ;  /* 0x0000000000167805 */ /* 0x000fc8000001ff00 */
[----:B------:R1:W4:Y:S01]  /*08a0*/  @!P0 LDG.E.EL R21, desc[UR4][R14.64] ;  /* 0x000000040e158981 */ /* 0x000322000c2e1900 */
[----:B0-----:R-:W-:-:S05]  /*08b0*/  IMAD.WIDE R30, R13, 0x4, R28 ;  /* 0x000000040d1e7825 */ /* 0x001fca00078e021c */
[----:B------:R0:W4:Y:S01]  /*08c0*/  @!P0 LDG.E.EL R22, desc[UR4][R30.64] ;  /* 0x000000041e168981 */ /* 0x000122000c2e1900 */
[----:B-1----:R-:W-:Y:S01]  /*08d0*/  IMAD.WIDE R14, R24, 0x4, R16 ;  /* 0x00000004180e7825 */ /* 0x002fe200078e0210 */
[----:B------:R-:W-:Y:S02]  /*08e0*/  CS2R R24, SRZ ;  /* 0x0000000000187805 */ /* 0x000fe4000001ff00 */
[----:B0-----:R-:W-:-:S04]  /*08f0*/  CS2R R30, SRZ ;  /* 0x00000000001e7805 */ /* 0x001fc8000001ff00 */
[----:B------:R0:W4:Y:S01]  /*0900*/  @!P1 LDG.E.EL R25, desc[UR4][R14.64] ;  /* 0x000000040e199981 */ /* 0x000122000c2e1900 */
[----:B------:R-:W-:-:S05]  /*0910*/  IMAD.WIDE R42, R43, 0x4, R16 ;  /* 0x000000042b2a7825 */ /* 0x000fca00078e0210 */
[----:B------:R1:W4:Y:S01]  /*0920*/  @!P1 LDG.E.EL R26, desc[UR4][R42.64] ;  /* 0x000000042a1a9981 */ /* 0x000322000c2e1900 */
[----:B0-----:R-:W-:-:S05]  /*0930*/  IMAD.WIDE R14, R33, 0x4, R16 ;  /* 0x00000004210e7825 */ /* 0x001fca00078e0210 */
[----:B------:R0:W4:Y:S01]  /*0940*/  @!P1 LDG.E.EL R31, desc[UR4][R14.64] ;  /* 0x000000040e1f9981 */ /* 0x000122000c2e1900 */
[----:B-1----:R-:W-:-:S04]  /*0950*/  IMAD.WIDE R42, R13, 0x4, R16 ;  /* 0x000000040d2a7825 */ /* 0x002fc800078e0210 */
[----:B0-----:R-:W-:Y:S01]  /*0960*/  IMAD.WIDE R14, R35, 0x4, R16 ;  /* 0x00000004230e7825 */ /* 0x001fe200078e0210 */
[----:B------:R-:W-:-:S03]  /*0970*/  HFMA2.MMA R35, -RZ, RZ, 0, 0 ;  /* 0x00000000ff237435 */ /* 0x000fc600000001ff */
[----:B------:R-:W-:-:S04]  /*0980*/  IMAD.WIDE R28, R19, 0x4, R28 ;  /* 0x00000004131c7825 */ /* 0x000fc800078e021c */
[--C-:B------:R-:W-:Y:S01]  /*0990*/  IMAD.WIDE R44, R45, 0x4, R16.reuse ;  /* 0x000000042d2c7825 */ /* 0x100fe200078e0210 */
[----:B------:R0:W4:Y:S04]  /*09a0*/  @!P0 LDG.E.EL R23, desc[UR4][R28.64] ;  /* 0x000000041c178981 */ /* 0x000128000c2e1900 */
[----:B------:R-:W4:Y:S04]  /*09b0*/  @!P0 LDG.E.EL R35, desc[UR4][R42.64] ;  /* 0x000000042a238981 */ /* 0x000f28000c2e1900 */
[----:B------:R-:W4:Y:S01]  /*09c0*/  @!P0 LDG.E.EL R30, desc[UR4][R44.64] ;  /* 0x000000042c1e8981 */ /* 0x000f22000c2e1900 */
[----:B0-----:R-:W-:-:S04]  /*09d0*/  IMAD.WIDE R28, R12, 0x4, R16 ;  /* 0x000000040c1c7825 */ /* 0x001fc800078e0210 */
[----:B------:R-:W-:Y:S01]  /*09e0*/  IMAD.WIDE R16, R19, 0x4, R16 ;  /* 0x0000000413107825 */ /* 0x000fe200078e0210 */
[----:B------:R0:W4:Y:S02]  /*09f0*/  @!P1 LDG.E.EL R24, desc[UR4][R28.64] ;  /* 0x000000041c189981 */ /* 0x000124000c2e1900 */
[----:B0-----:R-:W0:Y:S01]  /*0a00*/  LDC.64 R28, c[0x0][0x210] ;  /* 0x00008400ff1c7b82 */ /* 0x001e220000000a00 */
[----:B--2---:R-:W-:Y:S01]  /*0a10*/  FADD R18, R18, 0.0010000000474974513054 ;  /* 0x3a83126f12127421 */ /* 0x004fe20000000000 */
[----:B-----5:R-:W-:-:S05]  /*0a20*/  FADD R43, R40, 0.0010000000474974513054 ;  /* 0x3a83126f282b7421 */ /* 0x020fca0000000000 */
[----:B------:R-:W1:Y:S08]  /*0a30*/  MUFU.SQRT R18, R18 ;  /* 0x0000001200127308 */ /* 0x000e700000002000 */
[----:B------:R-:W2:Y:S01]  /*0a40*/  MUFU.SQRT R19, R43 ;  /* 0x0000002b00137308 */ /* 0x000ea20000002000 */
[----:B------:R-:W-:Y:S01]  /*0a50*/  MOV R40, RZ ;  /* 0x000000ff00287202 */ /* 0x000fe20000000f00 */
[----:B---3--:R-:W-:Y:S01]  /*0a60*/  FADD R41, R41, 0.0010000000474974513054 ;  /* 0x3a83126f29297421 */ /* 0x008fe20000000000 */
[----:B------:R-:W-:Y:S01]  /*0a70*/  FADD R42, R32, 0.0010000000474974513054 ;  /* 0x3a83126f202a7421 */ /* 0x000fe20000000000 */
[----:B-1----:R-:W-:-:S03]  /*0a80*/  FSETP.GT.AND P3, PT, R18, 8.50705917302346158658e+37, PT ;  /* 0x7e8000001200780b */ /* 0x002fc60003f64000 */
[----:B------:R1:W3:Y:S01]  /*0a90*/  @!P0 LDG.E.EL R40, desc[UR4][R16.64] ;  /* 0x0000000410288981 */ /* 0x0002e2000c2e1900 */
[----:B------:R-:W5:Y:S01]  /*0aa0*/  MUFU.SQRT R41, R41 ;  /* 0x0000002900297308 */ /* 0x000f620000002000 */
[----:B--2---:R-:W-:Y:S02]  /*0ab0*/  FSETP.GT.AND P5, PT, R19, 8.50705917302346158658e+37, PT ;  /* 0x7e8000001300780b */ /* 0x004fe40003fa4000 */
[----:B------:R-:W-:-:S05]  /*0ac0*/  FSETP.GEU.AND P6, PT, R18, 1.175494350822287508e-38, PT ;  /* 0x008000001200780b */ /* 0x000fca0003fce000 */
[----:B------:R-:W2:Y:S01]  /*0ad0*/  MUFU.SQRT R42, R42 ;  /* 0x0000002a002a7308 */ /* 0x000ea20000002000 */
[----:B-1----:R-:W-:Y:S01]  /*0ae0*/  HFMA2.MMA R16, -RZ, RZ, 1.625, 0 ;  /* 0x3e800000ff107435 */ /* 0x002fe200000001ff */
[----:B------:R-:W-:Y:S01]  /*0af0*/  FSETP.GEU.AND P2, PT, R19, 1.175494350822287508e-38, PT ;  /* 0x008000001300780b */ /* 0x000fe20003f4e000 */
[----:B------:R-:W-:-:S03]  /*0b00*/  @P3 FMUL R18, R18, 0.25 ;  /* 0x3e80000012123820 */ /* 0x000fc60000400000 */
[----:B------:R-:W-:-:S05]  /*0b10*/  @P5 FMUL R19, R19, 0.25 ;  /* 0x3e80000013135820 */ /* 0x000fca0000400000 */
[----:B------:R-:W-:Y:S01]  /*0b20*/  FSEL R32, R16, 1, P3 ;  /* 0x3f80000010207808 */ /* 0x000fe20001800000 */
[----:B------:R-:W-:Y:S01]  /*0b30*/  @!P6 FMUL R18, R18, 16777216 ;  /* 0x4b8000001212e820 */ /* 0x000fe20000400000 */
[----:B-----5:R-:W-:Y:S02]  /*0b40*/  FSETP.GT.AND P4, PT, R41, 8.50705917302346158658e+37, PT ;  /* 0x7e8000002900780b */ /* 0x020fe40003f84000 */
[----:B------:R-:W-:Y:S01]  /*0b50*/  @!P2 FMUL R19, R19, 16777216 ;  /* 0x4b8000001313a820 */ /* 0x000fe20000400000 */
[----:B------:R-:W-:Y:S01]  /*0b60*/  @!P6 FMUL R32, R32, 16777216 ;  /* 0x4b8000002020e820 */ /* 0x000fe20000400000 */
[----:B--2---:R-:W-:Y:S01]  /*0b70*/  FSETP.GT.AND P6, PT, R42, 8.50705917302346158658e+37, PT ;  /* 0x7e8000002a00780b */ /* 0x004fe20003fc4000 */
[----:B------:R-:W-:Y:S01]  /*0b80*/  FADD R17, R34, 0.0010000000474974513054 ;  /* 0x3a83126f22117421 */ /* 0x000fe20000000000 */
[----:B------:R-:W-:Y:S02]  /*0b90*/  FSETP.GEU.AND P3, PT, R41, 1.175494350822287508e-38, PT ;  /* 0x008000002900780b */ /* 0x000fe40003f6e000 */
[----:B------:R-:W-:Y:S01]  /*0ba0*/  FSEL R34, R16, 1, P5 ;  /* 0x3f80000010227808 */ /* 0x000fe20002800000 */
[----:B------:R-:W1:Y:S01]  /*0bb0*/  MUFU.RCP R43, R18 ;  /* 0x00000012002b7308 */ /* 0x000e620000001000 */
[----:B------:R-:W-:-:S07]  /*0bc0*/  FSETP.GEU.AND P5, PT, R42, 1.175494350822287508e-38, PT ;  /* 0x008000002a00780b */ /* 0x000fce0003fae000 */
[----:B------:R-:W2:Y:S01]  /*0bd0*/  MUFU.RCP R19, R19 ;  /* 0x0000001300137308 */ /* 0x000ea20000001000 */
[----:B------:R-:W-:Y:S01]  /*0be0*/  @P4 FMUL R41, R41, 0.25 ;  /* 0x3e80000029294820 */ /* 0x000fe20000400000 */
[----:B------:R-:W-:Y:S01]  /*0bf0*/  @P6 FMUL R42, R42, 0.25 ;  /* 0x3e8000002a2a6820 */ /* 0x000fe20000400000 */
[----:B------:R-:W-:Y:S02]  /*0c00*/  @!P2 FMUL R34, R34, 16777216 ;  /* 0x4b8000002222a820 */ /* 0x000fe40000400000 */
[----:B------:R-:W-:Y:S01]  /*0c10*/  @!P3 FMUL R41, R41, 16777216 ;  /* 0x4b8000002929b820 */ /* 0x000fe20000400000 */
[----:B------:R-:W-:Y:S01]  /*0c20*/  @!P5 FMUL R42, R42, 16777216 ;  /* 0x4b8000002a2ad820 */ /* 0x000fe20000400000 */
[----:B-1----:R-:W-:Y:S01]  /*0c30*/  FMUL R32, R43, R32 ;  /* 0x000000202b207220 */ /* 0x002fe20000400000 */
[----:B------:R-:W1:Y:S01]  /*0c40*/  MUFU.SQRT R17, R17 ;  /* 0x0000001100117308 */ /* 0x000e620000002000 */
[----:B------:R-:W-:Y:S01]  /*0c50*/  FSEL R18, R16, 1, P4 ;  /* 0x3f80000010127808 */ /* 0x000fe20002000000 */
[----:B--2---:R-:W-:-:S06]  /*0c60*/  FMUL R34, R19, R34 ;  /* 0x0000002213227220 */ /* 0x004fcc0000400000 */
[----:B------:R-:W2:Y:S01]  /*0c70*/  MUFU.RCP R41, R41 ;  /* 0x0000002900297308 */ /* 0x000ea20000001000 */
[----:B----4-:R-:W-:-:S07]  /*0c80*/  FADD R19, R36, 0.0010000000474974513054 ;  /* 0x3a83126f24137421 */ /* 0x010fce0000000000 */
[----:B------:R-:W4:Y:S01]  /*0c90*/  MUFU.RCP R43, R42 ;  /* 0x0000002a002b7308 */ /* 0x000f220000001000 */
[----:B------:R-:W-:Y:S01]  /*0ca0*/  FSEL R44, R16, 1, P6 ;  /* 0x3f800000102c7808 */ /* 0x000fe20003000000 */
[----:B------:R-:W-:-:S06]  /*0cb0*/  @!P3 FMUL R18, R18, 16777216 ;  /* 0x4b8000001212b820 */ /* 0x000fcc0000400000 */
[----:B------:R-:W5:Y:S01]  /*0cc0*/  MUFU.SQRT R19, R19 ;  /* 0x0000001300137308 */ /* 0x000f620000002000 */
[----:B------:R-:W-:Y:S01]  /*0cd0*/  @!P5 FMUL R44, R44, 16777216 ;  /* 0x4b8000002c2cd820 */ /* 0x000fe20000400000 */
[----:B-1----:R-:W-:Y:S01]  /*0ce0*/  FSETP.GT.AND P3, PT, R17, 8.50705917302346158658e+37, PT ;  /* 0x7e8000001100780b */ /* 0x002fe20003f64000 */
[----:B--2---:R-:W-:Y:S01]  /*0cf0*/  FMUL R36, R41, R18 ;  /* 0x0000001229247220 */ /* 0x004fe20000400000 */
[----:B------:R-:W-:Y:S01]  /*0d00*/  MOV R33, RZ ;  /* 0x000000ff00217202 */ /* 0x000fe20000000f00 */
[----:B------:R-:W-:Y:S01]  /*0d10*/  FADD R38, R38, 0.0010000000474974513054 ;  /* 0x3a83126f26267421 */ /* 0x000fe20000000000 */
[----:B----4-:R-:W-:Y:S01]  /*0d20*/  FMUL R43, R43, R44 ;  /* 0x0000002c2b2b7220 */ /* 0x010fe20000400000 */
[----:B------:R-:W-:Y:S02]  /*0d30*/  FADD R39, R39, 0.0010000000474974513054 ;  /* 0x3a83126f27277421 */ /* 0x000fe40000000000 */
[----:B------:R-:W1:Y:S01]  /*0d40*/  MUFU.SQRT R18, R38 ;  /* 0x0000002600127308 */ /* 0x000e620000002000 */
[----:B------:R-:W-:Y:S01]  /*0d50*/  FSETP.GEU.AND P6, PT, R17, 1.175494350822287508e-38, PT ;  /* 0x008000001100780b */ /* 0x000fe20003fce000 */
[----:B------:R2:W4:Y:S01]  /*0d60*/  @!P0 LDG.E.EL R33, desc[UR4][R14.64] ;  /* 0x000000040e218981 */ /* 0x000522000c2e1900 */
[----:B------:R-:W-:-:S05]  /*0d70*/  CS2R R12, SRZ ;  /* 0x00000000000c7805 */ /* 0x000fca000001ff00 */
[----:B------:R-:W1:Y:S01]  /*0d80*/  MUFU.SQRT R44, R39 ;  /* 0x00000027002c7308 */ /* 0x000e620000002000 */
[----:B-----5:R-:W-:Y:S01]  /*0d90*/  FSETP.GT.AND P5, PT, R19, 8.50705917302346158658e+37, PT ;  /* 0x7e8000001300780b */ /* 0x020fe20003fa4000 */
[----:B0-----:R-:W-:Y:S01]  /*0da0*/  IMAD.WIDE R28, R27, 0x4, R28 ;  /* 0x000000041b1c7825 */ /* 0x001fe200078e021c */
[----:B--2---:R-:W-:Y:S02]  /*0db0*/  CS2R R14, SRZ ;  /* 0x00000000000e7805 */ /* 0x004fe4000001ff00 */
[----:B------:R-:W-:Y:S01]  /*0dc0*/  FSEL R42, R16, 1, P3 ;  /* 0x3f800000102a7808 */ /* 0x000fe20001800000 */
[----:B------:R-:W-:-:S03]  /*0dd0*/  @P3 FMUL R17, R17, 0.25 ;  /* 0x3e80000011113820 */ /* 0x000fc60000400000 */
[----:B------:R-:W2:Y:S01]  /*0de0*/  @!P1 LDG.E.128 R12, desc[UR4][R28.64] ;  /* 0x000000041c0c9981 */ /* 0x000ea2000c1e1d00 */
[----:B------:R-:W-:Y:S01]  /*0df0*/  @!P6 FMUL R17, R17, 16777216 ;  /* 0x4b8000001111e820 */ /* 0x000fe20000400000 */
[----:B------:R-:W-:Y:S01]  /*0e00*/  @!P6 FMUL R42, R42, 16777216 ;  /* 0x4b8000002a2ae820 */ /* 0x000fe20000400000 */
[----:B-1----:R-:W-:Y:S02]  /*0e10*/  FSETP.GT.AND P4, PT, R18, 8.50705917302346158658e+37, PT ;  /* 0x7e8000001200780b */ /* 0x002fe40003f84000 */
[----:B------:R-:W-:Y:S02]  /*0e20*/  FSETP.GT.AND P6, PT, R44, 8.50705917302346158658e+37, PT ;  /* 0x7e8000002c00780b */ /* 0x000fe40003fc4000 */
[C---:B------:R-:W-:Y:S01]  /*0e30*/  FSETP.GEU.AND P2, PT, R19.reuse, 1.175494350822287508e-38, PT ;  /* 0x008000001300780b */ /* 0x040fe20003f4e000 */
[----:B------:R-:W-:Y:S01]  /*0e40*/  @P5 FMUL R19, R19, 0.25 ;  /* 0x3e80000013135820 */ /* 0x000fe20000400000 */
[----:B------:R-:W-:Y:S02]  /*0e50*/  FSEL R38, R16, 1, P5 ;  /* 0x3f80000010267808 */ /* 0x000fe40002800000 */
[----:B------:R-:W-:-:S02]  /*0e60*/  FSETP.GEU.AND P3, PT, R18, 1.175494350822287508e-38, PT ;  /* 0x008000001200780b */ /* 0x000fc40003f6e000 */
[----:B------:R-:W-:Y:S01]  /*0e70*/  FSETP.GEU.AND P5, PT, R44, 1.175494350822287508e-38, PT ;  /* 0x008000002c00780b */ /* 0x000fe20003fae000 */
[----:B------:R-:W0:Y:S02]  /*0e80*/  MUFU.RCP R17, R17 ;  /* 0x0000001100117308 */ /* 0x000e240000001000 */
[----:B------:R-:W-:Y:S02]  /*0e90*/  @P4 FMUL R18, R18, 0.25 ;  /* 0x3e80000012124820 */ /* 0x000fe40000400000 */
[----:B------:R-:W-:Y:S02]  /*0ea0*/  @P6 FMUL R44, R44, 0.25 ;  /* 0x3e8000002c2c6820 */ /* 0x000fe40000400000 */
[----:B------:R-:W-:-:S04]  /*0eb0*/  @!P2 FMUL R19, R19, 16777216 ;  /* 0x4b8000001313a820 */ /* 0x000fc80000400000 */
[----:B------:R-:W-:Y:S02]  /*0ec0*/  @!P3 FMUL R18, R18, 16777216 ;  /* 0x4b8000001212b820 */ /* 0x000fe40000400000 */
[----:B------:R-:W-:Y:S01]  /*0ed0*/  @!P5 FMUL R44, R44, 16777216 ;  /* 0x4b8000002c2cd820 */ /* 0x000fe20000400000 */
[----:B------:R-:W1:Y:S01]  /*0ee0*/  MUFU.RCP R19, R19 ;  /* 0x0000001300137308 */ /* 0x000e620000001000 */
[----:B0-----:R-:W-:Y:S01]  /*0ef0*/  FMUL R42, R17, R42 ;  /* 0x0000002a112a7220 */ /* 0x001fe20000400000 */
[----:B------:R-:W-:-:S06]  /*0f00*/  FSEL R17, R16, 1, P4 ;  /* 0x3f80000010117808 */ /* 0x000fcc0002000000 */
[----:B------:R0:W5:Y:S01]  /*0f10*/  MUFU.RCP R39, R18 ;  /* 0x0000001200277308 */ /* 0x0001620000001000 */
[----:B------:R-:W-:-:S07]  /*0f20*/  FSEL R16, R16, 1, P6 ;  /* 0x3f80000010107808 */ /* 0x000fce0003000000 */
[----:B------:R-:W5:Y:S01]  /*0f30*/  MUFU.RCP R41, R44 ;  /* 0x0000002c00297308 */ /* 0x000f620000001000 */
[----:B------:R-:W-:Y:S01]  /*0f40*/  @!P2 FMUL R38, R38, 16777216 ;  /* 0x4b8000002626a820 */ /* 0x000fe20000400000 */
[----:B------:R-:W-:Y:S01]  /*0f50*/  @!P3 FMUL R17, R17, 16777216 ;  /* 0x4b8000001111b820 */ /* 0x000fe20000400000 */
[----:B------:R-:W-:Y:S02]  /*0f60*/  @!P5 FMUL R16, R16, 16777216 ;  /* 0x4b8000001010d820 */ /* 0x000fe40000400000 */
[----:B-1----:R-:W-:Y:S01]  /*0f70*/  FMUL R38, R19, R38 ;  /* 0x0000002613267220 */ /* 0x002fe20000400000 */
[----:B0-----:R-:W-:Y:S01]  /*0f80*/  CS2R R18, SRZ ;  /* 0x0000000000127805 */ /* 0x001fe2000001ff00 */
[----:B-----5:R-:W-:Y:S01]  /*0f90*/  FMUL R39, R39, R17 ;  /* 0x0000001127277220 */ /* 0x020fe20000400000 */
[----:B------:R-:W-:Y:S01]  /*0fa0*/  FMUL R41, R41, R16 ;  /* 0x0000001029297220 */ /* 0x000fe20000400000 */
[----:B------:R-:W-:-:S06]  /*0fb0*/  CS2R R16, SRZ ;  /* 0x0000000000107805 */ /* 0x000fcc000001ff00 */
[----:B------:R0:W5:Y:S01]  /*0fc0*/  @!P0 LDG.E.128 R16, desc[UR4][R28.64+0x800] ;  /* 0x000800041c108981 */ /* 0x000162000c1e1d00 */
[----:B--2---:R-:W-:Y:S01]  /*0fd0*/  FADD R37, -R37, R12 ;  /* 0x0000000c25257221 */ /* 0x004fe20000000100 */
[----:B------:R-:W-:Y:S01]  /*0fe0*/  IADD3 R12, R27, 0x200, RZ ;  /* 0x000002001b0c7810 */ /* 0x000fe20007ffe0ff */
[----:B------:R-:W-:-:S04]  /*0ff0*/  FADD R45, -R2, R13 ;  /* 0x0000000d022d7221 */ /* 0x000fc80000000100 */
[----:B------:R-:W-:-:S05]  /*1000*/  IMAD.HI R2, R12, 0x2ef7722f, RZ ;  /* 0x2ef7722f0c027827 */ /* 0x000fca00078e02ff */
[----:B------:R-:W-:-:S04]  /*1010*/  SHF.R.U32.HI R13, RZ, 0x1f, R2 ;  /* 0x0000001fff0d7819 */ /* 0x000fc80000011602 */
[----:B------:R-:W-:Y:S01]  /*1020*/  LEA.HI.SX32 R13, R2, R13, 0xf ;  /* 0x0000000d020d7211 */ /* 0x000fe200078f7aff */
[----:B------:R-:W-:-:S04]  /*1030*/  IMAD.HI R2, R27, 0x2ef7722f, RZ ;  /* 0x2ef7722f1b027827 */ /* 0x000fc800078e02ff */
[----:B------:R-:W-:-:S04]  /*1040*/  IMAD R12, R13, -0xae6c0, R12 ;  /* 0xfff519400d0c7824 */ /* 0x000fc800078e020c */
[----:B------:R-:W-:Y:S01]  /*1050*/  IMAD R13, R13, 0x15cd80, R12 ;  /* 0x0015cd800d0d7824 */ /* 0x000fe200078e020c */
[----:B------:R-:W-:Y:S01]  /*1060*/  SHF.R.U32.HI R12, RZ, 0x1f, R2 ;  /* 0x0000001fff0c7819 */ /* 0x000fe20000011602 */
[----:B0-----:R-:W-:-:S03]  /*1070*/  FADD R29, -R3, R14 ;  /* 0x0000000e031d7221 */ /* 0x001fc60000000100 */
[----:B------:R-:W-:Y:S02]  /*1080*/  LEA.HI.SX32 R12, R2, R12, 0xf ;  /* 0x0000000c020c7211 */ /* 0x000fe400078f7aff */
[----:B------:R-:W0:Y:S01]  /*1090*/  LDC.64 R2, c[0x0][0x238] ;  /* 0x00008e00ff027b82 */ /* 0x000e220000000a00 */
[----:B------:R-:W-:Y:S01]  /*10a0*/  FADD R0, -R0, R15 ;  /* 0x0000000f00007221 */ /* 0x000fe20000000100 */
[----:B------:R-:W-:Y:S01]  /*10b0*/  FMUL R32, R32, R37 ;  /* 0x0000002520207220 */ /* 0x000fe20000400000 */
[----:B------:R-:W-:Y:S01]  /*10c0*/  FMUL R45, R34, R45 ;  /* 0x0000002d222d7220 */ /* 0x000fe20000400000 */
[----:B------:R-:W-:Y:S01]  /*10d0*/  FMUL R36, R36, R29 ;  /* 0x0000001d24247220 */ /* 0x000fe20000400000 */
[----:B------:R-:W-:Y:S01]  /*10e0*/  FMUL R43, R43, R0 ;  /* 0x000000002b2b7220 */ /* 0x000fe20000400000 */
[----:B------:R-:W-:Y:S01]  /*10f0*/  FFMA R8, R32, R8, R25 ;  /* 0x0000000820087223 */ /* 0x000fe20000000019 */
[----:B------:R-:W-:Y:S01]  /*1100*/  FFMA R9, R45, R9, R24 ;  /* 0x000000092d097223 */ /* 0x000fe20000000018 */
[----:B------:R-:W-:Y:S01]  /*1110*/  FFMA R31, R36, R10, R31 ;  /* 0x0000000a241f7223 */ /* 0x000fe2000000001f */
[----:B------:R-:W-:Y:S01]  /*1120*/  FFMA R26, R43, R11, R26 ;  /* 0x0000000b2b1a7223 */ /* 0x000fe2000000001a */
[----:B------:R-:W-:Y:S01]  /*1130*/  IMAD R27, R12, -0xae6c0, R27 ;  /* 0xfff519400c1b7824 */ /* 0x000fe200078e021b */
[----:B------:R-:W-:-:S02]  /*1140*/  FSETP.GEU.AND P5, PT, R8, RZ, PT ;  /* 0x000000ff0800720b */ /* 0x000fc40003fae000 */
[----:B------:R-:W-:Y:S01]  /*1150*/  FSETP.GEU.AND P3, PT, R31, RZ, PT ;  /* 0x000000ff1f00720b */ /* 0x000fe20003f6e000 */
[----:B------:R-:W-:Y:S01]  /*1160*/  IMAD R27, R12, 0x15cd80, R27 ;  /* 0x0015cd800c1b7824 */ /* 0x000fe200078e021b */
[----:B------:R-:W-:Y:S02]  /*1170*/  FSETP.GEU.AND P2, PT, R26, RZ, PT ;  /* 0x000000ff1a00720b */ /* 0x000fe40003f4e000 */
[----:B------:R-:W-:Y:S01]  /*1180*/  FSETP.GEU.AND P4, PT, R9, RZ, PT ;  /* 0x000000ff0900720b */ /* 0x000fe20003f8e000 */
[----:B0-----:R-:W-:-:S04]  /*1190*/  IMAD.WIDE R10, R27, 0x4, R2 ;  /* 0x000000041b0a7825 */ /* 0x001fc800078e0202 */
[----:B-----5:R-:W-:Y:S01]  /*11a0*/  FADD R7, -R7, R16 ;  /* 0x0000001007077221 */ /* 0x020fe20000000100 */
[----:B------:R-:W-:Y:S01]  /*11b0*/  FADD R6, -R6, R19 ;  /* 0x0000001306067221 */ /* 0x000fe20000000100 */
[----:B------:R-:W-:Y:S01]  /*11c0*/  FADD R18, -R5, R18 ;  /* 0x0000001205127221 */ /* 0x000fe20000000100 */
[----:B------:R-:W-:Y:S01]  /*11d0*/  FADD R17, -R4, R17 ;  /* 0x0000001104117221 */ /* 0x000fe20000000100 */
[----:B------:R-:W-:Y:S01]  /*11e0*/  FMUL R42, R42, R7 ;  /* 0x000000072a2a7220 */ /* 0x000fe20000400000 */
[----:B------:R-:W-:Y:S01]  /*11f0*/  FMUL R41, R41, R6 ;  /* 0x0000000629297220 */ /* 0x000fe20000400000 */
[----:B------:R-:W-:Y:S01]  /*1200*/  FMUL R18, R39, R18 ;  /* 0x0000001227127220 */ /* 0x000fe20000400000 */
[----:B------:R-:W-:Y:S01]  /*1210*/  FMUL R17, R38, R17 ;  /* 0x0000001126117220 */ /* 0x000fe20000400000 */
[----:B------:R-:W-:Y:S01]  /*1220*/  SEL R4, R8, RZ, P5 ;  /* 0x000000ff08047207 */ /* 0x000fe20002800000 */
[----:B----4-:R-:W-:Y:S01]  /*1230*/  FFMA R20, R42, R20, R33 ;  /* 0x000000142a147223 */ /* 0x010fe20000000021 */
[----:B------:R-:W-:Y:S01]  /*1240*/  SEL R7, R26, RZ, P2 ;  /* 0x000000ff1a077207 */ /* 0x000fe20001000000 */
[----:B---3--:R-:W-:Y:S01]  /*1250*/  FFMA R23, R41, R23, R40 ;  /* 0x0000001729177223 */ /* 0x008fe20000000028 */
[----:B------:R-:W-:Y:S01]  /*1260*/  SEL R6, R31, RZ, P3 ;  /* 0x000000ff1f067207 */ /* 0x000fe20001800000 */
[----:B------:R-:W-:Y:S01]  /*1270*/  FFMA R18, R18, R22, R35 ;  /* 0x0000001612127223 */ /* 0x000fe20000000023 */
[----:B------:R-:W-:Y:S01]  /*1280*/  SEL R5, R9, RZ, P4 ;  /* 0x000000ff09057207 */ /* 0x000fe20002000000 */
[----:B------:R-:W-:Y:S01]  /*1290*/  FFMA R17, R17, R21, R30 ;  /* 0x0000001511117223 */ /* 0x000fe2000000001e */
[----:B------:R-:W-:-:S02]  /*12a0*/  FSETP.GEU.AND P4, PT, R20, RZ, PT ;  /* 0x000000ff1400720b */ /* 0x000fc40003f8e000 */
[C---:B------:R-:W-:Y:S01]  /*12b0*/  FSETP.GEU.AND P2, PT, R18.reuse, RZ, PT ;  /* 0x000000ff1200720b */ /* 0x040fe20003f4e000 */
[----:B------:R0:W-:Y:S01]  /*12c0*/  @!P1 STG.E.128 desc[UR4][R10.64], R4 ;  /* 0x000000040a009986 */ /* 0x0001e2000c101d04 */
[----:B------:R-:W-:Y:S02]  /*12d0*/  FSETP.GEU.AND P1, PT, R23, RZ, PT ;  /* 0x000000ff1700720b */ /* 0x000fe40003f2e000 */
[----:B------:R-:W-:Y:S01]  /*12e0*/  FSETP.GEU.AND P3, PT, R17, RZ, PT ;  /* 0x000000ff1100720b */ /* 0x000fe20003f6e000 */
[----:B------:R-:W-:Y:S01]  /*12f0*/  IMAD.WIDE R2, R13, 0x4, R2 ;  /* 0x000000040d027825 */ /* 0x000fe200078e0202 */
[----:B------:R-:W-:Y:S02]  /*1300*/  SEL R19, R23, RZ, P1 ;  /* 0x000000ff17137207 */ /* 0x000fe40000800000 */
[----:B------:R-:W-:Y:S02]  /*1310*/  SEL R18, R18, RZ, P2 ;  /* 0x000000ff12127207 */ /* 0x000fe40001000000 */
[----:B------:R-:W-:-:S02]  /*1320*/  SEL R17, R17, RZ, P3 ;  /* 0x000000ff11117207 */ /* 0x000fc40001800000 */
[----:B------:R-:W-:Y:S01]  /*1330*/  SEL R16, R20, RZ, P4 ;  /* 0x000000ff14107207 */ /* 0x000fe20002000000 */
[----:B0-----:R-:W-:Y:S06]  /*1340*/  @P0 EXIT ;  /* 0x000000000000094d */ /* 0x001fec0003800000 */
[----:B------:R-:W-:Y:S01]  /*1350*/  STG.E.128 desc[UR4][R2.64], R16 ;  /* 0x0000001002007986 */ /* 0x000fe2000c101d04 */
[----:B------:R-:W-:Y:S05]  /*1360*/  EXIT ;  /* 0x000000000000794d */ /* 0x000fea0003800000 */
.L_x_0:
[----:B------:R-:W-:-:S00]  /*1370*/  BRA `(.L_x_0) ;  /* 0xfffffffc00fc7947 */ /* 0x000fc0000383ffff */
[----:B------:R-:W-:-:S00]  /*1380*/  NOP ;  /* 0x0000000000007918 */ /* 0x000fc00000000000 */
[----:B------:R-:W-:-:S00]  /*1390*/  NOP ;  /* 0x0000000000007918 */ /* 0x000fc00000000000 */
[----:B------:R-:W-:-:S00]  /*13a0*/  NOP ;  /* 0x0000000000007918 */ /* 0x000fc00000000000 */
[----:B------:R-:W-:-:S00]  /*13b0*/  NOP ;  /* 0x0000000000007918 */ /* 0x000fc00000000000 */
[----:B------:R-:W-:-:S00]  /*13c0*/  NOP ;  /* 0x0000000000007918 */ /* 0x000fc00000000000 */
[----:B------:R-:W-:-:S00]  /*13d0*/  NOP ;  /* 0x0000000000007918 */ /* 0x000fc00000000000 */
[----:B------:R-:W-:-:S00]  /*13e0*/  NOP ;  /* 0x0000000000007918 */ /* 0x000fc00000000000 */
[----:B------:R-:W-:-:S00]  /*13f0*/  NOP ;  /* 0x0000000000007918 */ /* 0x000fc00000000000 */
.L_x_1:


//--------------------- .nv.global.init           --------------------------
	.section	.nv.global.init,"aw",@progbits
.nv.global.init:
	.type		_$_str,@object
	.size		_$_str,(_$_str_$_2 - _$_str)
_$_str:
        /*0000*/ 	.byte	0x5f, 0x5f, 0x43, 0x55, 0x44, 0x41, 0x5f, 0x46, 0x54, 0x5a, 0x00
	.type		_$_str_$_2,@object
	.size		_$_str_$_2,(.L_1 - _$_str_$_2)
_$_str_$_2:
        /*000b*/ 	.byte	0x5f, 0x5f, 0x43, 0x55, 0x44, 0x41, 0x5f, 0x50, 0x52, 0x45, 0x43, 0x5f, 0x53, 0x51, 0x52, 0x54
        /*001b*/ 	.byte	0x00
.L_1:


//--------------------- .nv.constant0.triton_poi_fused__native_batch_norm_legit_no_training_relu_8 --------------------------
	.section	.nv.constant0.triton_poi_fused__native_batch_norm_legit_no_training_relu_8,"a",@progbits
	.sectionflags	@""
	.align	4
.nv.constant0.triton_poi_fused__native_batch_norm_legit_no_training_relu_8:
	.zero		580
